	.headerflags	@"EF_CUDA_TEXMODE_UNIFIED EF_CUDA_64BIT_ADDRESS EF_CUDA_ACCELERATORS EF_CUDA_SM90 EF_CUDA_VIRTUAL_SM(EF_CUDA_SM90)"
	.elftype	@"ET_EXEC"


//--------------------- .nv.info                  --------------------------
	.section	.nv.info,"",@"SHT_CUDA_INFO"
	.align	4


	//----- nvinfo : EIATTR_REGCOUNT
	.align		4
        /*0000*/ 	.byte	0x04, 0x2f
        /*0002*/ 	.short	(.L_1 - .L_0)
	.align		4
.L_0:
        /*0004*/ 	.word	index@(triton_mm)
        /*0008*/ 	.word	0x00000036


	//----- nvinfo : EIATTR_MIN_STACK_SIZE
	.align		4
.L_1:
        /*000c*/ 	.byte	0x04, 0x12
        /*000e*/ 	.short	(.L_3 - .L_2)
	.align		4
.L_2:
        /*0010*/ 	.word	index@(triton_mm)
        /*0014*/ 	.word	0x00000000


	//----- nvinfo : EIATTR_FRAME_SIZE
	.align		4
.L_3:
        /*0018*/ 	.byte	0x04, 0x11
        /*001a*/ 	.short	(.L_5 - .L_4)
	.align		4
.L_4:
        /*001c*/ 	.word	index@(triton_mm)
        /*0020*/ 	.word	0x00000000


	//----- nvinfo : EIATTR_MIN_STACK_SIZE
	.align		4
.L_5:
        /*0024*/ 	.byte	0x04, 0x12
        /*0026*/ 	.short	(.L_7 - .L_6)
	.align		4
.L_6:
        /*0028*/ 	.word	index@(triton_mm)
        /*002c*/ 	.word	0x00000000
.L_7:


//--------------------- .nv.info.triton_mm        --------------------------
	.section	.nv.info.triton_mm,"",@"SHT_CUDA_INFO"
	.sectionflags	@""
	.align	4


	//----- nvinfo : EIATTR_CUDA_API_VERSION
	.align		4
        /*0000*/ 	.byte	0x04, 0x37
        /*0002*/ 	.short	(.L_9 - .L_8)
.L_8:
        /*0004*/ 	.word	0x0000007c


	//----- nvinfo : EIATTR_KPARAM_INFO
	.align		4
.L_9:
        /*0008*/ 	.byte	0x04, 0x17
        /*000a*/ 	.short	(.L_11 - .L_10)
.L_10:
        /*000c*/ 	.word	0x00000000
        /*0010*/ 	.short	0x0002
        /*0012*/ 	.short	0x0010
        /*0014*/ 	.byte	0x00, 0xf0, 0x21, 0x00


	//----- nvinfo : EIATTR_KPARAM_INFO
	.align		4
.L_11:
        /*0018*/ 	.byte	0x04, 0x17
        /*001a*/ 	.short	(.L_13 - .L_12)
.L_12:
        /*001c*/ 	.word	0x00000000
        /*0020*/ 	.short	0x0001
        /*0022*/ 	.short	0x0008
        /*0024*/ 	.byte	0x00, 0xf0, 0x21, 0x00


	//----- nvinfo : EIATTR_KPARAM_INFO
	.align		4
.L_13:
        /*0028*/ 	.byte	0x04, 0x17
        /*002a*/ 	.short	(.L_15 - .L_14)
.L_14:
        /*002c*/ 	.word	0x00000000
        /*0030*/ 	.short	0x0000
        /*0032*/ 	.short	0x0000
        /*0034*/ 	.byte	0x00, 0xf0, 0x21, 0x00


	//----- nvinfo : EIATTR_SPARSE_MMA_MASK
	.align		4
.L_15:
        /*0038*/ 	.byte	0x03, 0x50
        /*003a*/ 	.short	0x0000


	//----- nvinfo : EIATTR_MAXREG_COUNT
	.align		4
        /*003c*/ 	.byte	0x03, 0x1b
        /*003e*/ 	.short	0x00ff


	//----- nvinfo : EIATTR_EXIT_INSTR_OFFSETS
	.align		4
        /*0040*/ 	.byte	0x04, 0x1c
        /*0042*/ 	.short	(.L_17 - .L_16)


	//   ....[0]....
.L_16:
        /*0044*/ 	.word	0x00001440


	//   ....[1]....
        /*0048*/ 	.word	0x00001490


	//----- nvinfo : EIATTR_MAX_THREADS
	.align		4
.L_17:
        /*004c*/ 	.byte	0x04, 0x05
        /*004e*/ 	.short	(.L_19 - .L_18)
.L_18:
        /*0050*/ 	.word	0x00000040
        /*0054*/ 	.word	0x00000001
        /*0058*/ 	.word	0x00000001


	//----- nvinfo : EIATTR_CBANK_PARAM_SIZE
	.align		4
.L_19:
        /*005c*/ 	.byte	0x03, 0x19
        /*005e*/ 	.short	0x0018


	//----- nvinfo : EIATTR_PARAM_CBANK
	.align		4
        /*0060*/ 	.byte	0x04, 0x0a
        /*0062*/ 	.short	(.L_21 - .L_20)
	.align		4
.L_20:
        /*0064*/ 	.word	index@(.nv.constant0.triton_mm)
        /*0068*/ 	.short	0x0210
        /*006a*/ 	.short	0x0018


	//----- nvinfo : EIATTR_SW_WAR
	.align		4
.L_21:
        /*006c*/ 	.byte	0x04, 0x36
        /*006e*/ 	.short	(.L_23 - .L_22)
.L_22:
        /*0070*/ 	.word	0x00000008
.L_23:


//--------------------- .nv.callgraph             --------------------------
	.section	.nv.callgraph,"",@"SHT_CUDA_CALLGRAPH"
	.align	4
	.sectionentsize	8
	.align		4
        /*0000*/ 	.word	0x00000000
	.align		4
        /*0004*/ 	.word	0xffffffff
	.align		4
        /*0008*/ 	.word	0x00000000
	.align		4
        /*000c*/ 	.word	0xfffffffe
	.align		4
        /*0010*/ 	.word	0x00000000
	.align		4
        /*0014*/ 	.word	0xfffffffd
	.align		4
        /*0018*/ 	.word	0x00000000
	.align		4
        /*001c*/ 	.word	0xfffffffc


//--------------------- .text.triton_mm           --------------------------
	.section	.text.triton_mm,"ax",@progbits
	.sectionflags	@"SHF_BARRIERS=1"
	.align	128
        .global         triton_mm
        .type           triton_mm,@function
        .size           triton_mm,(.L_x_2 - triton_mm)
        .other          triton_mm,@"STO_CUDA_ENTRY STV_DEFAULT"
triton_mm:
.text.triton_mm:
[----:B------:R-:W0:Y:S02]  /*0000*/  LDC R1, c[0x0][0x28] ;  /* 0x00000a00ff017b82 */ /* 0x000e240000000800 */
[----:B------:R-:W1:Y:S01]  /*0010*/  S2R R9, SR_CTAID.X ;  /* 0x0000000000097919 */ /* 0x000e620000002500 */
[----:B------:R-:W-:Y:S01]  /*0020*/  IMAD.MOV.U32 R5, RZ, RZ, -0x8 ;  /* 0xfffffff8ff057424 */ /* 0x000fe200078e00ff */
[----:B------:R-:W2:Y:S01]  /*0030*/  S2UR UR5, SR_CgaCtaId ;  /* 0x00000000000579c3 */ /* 0x000ea20000008800 */
[----:B------:R-:W-:Y:S01]  /*0040*/  UMOV UR4, 0x400 ;  /* 0x0000040000047882 */ /* 0x000fe20000000000 */
[----:B------:R-:W-:Y:S02]  /*0050*/  CS2R R32, SRZ ;  /* 0x0000000000207805 */ /* 0x000fe4000001ff00 */
[----:B------:R-:W-:Y:S01]  /*0060*/  CS2R R34, SRZ ;  /* 0x0000000000227805 */ /* 0x000fe2000001ff00 */
[----:B------:R-:W-:Y:S01]  /*0070*/  ULDC.64 UR6, c[0x0][0x208] ;  /* 0x0000820000067ab9 */ /* 0x000fe20000000a00 */
[----:B--2---:R-:W-:-:S04]  /*0080*/  UPRMT UR4, UR5, 0x654, UR4 ;  /* 0x0000065405047896 */ /* 0x004fc80008000004 */
[----:B------:R-:W-:Y:S01]  /*0090*/  UIADD3 UR5, UR4, 0x400, URZ ;  /* 0x0000040004057890 */ /* 0x000fe2000fffe03f */
[----:B-1----:R-:W-:-:S05]  /*00a0*/  IMAD.HI R0, R9, 0x2aaaaaab, RZ ;  /* 0x2aaaaaab09007827 */ /* 0x002fca00078e02ff */
[----:B------:R-:W-:-:S04]  /*00b0*/  SHF.R.U32.HI R3, RZ, 0x1f, R0 ;  /* 0x0000001fff037819 */ /* 0x000fc80000011600 */
[----:B------:R-:W-:-:S05]  /*00c0*/  LEA.HI.SX32 R0, R0, R3, 0x19 ;  /* 0x0000000300007211 */ /* 0x000fca00078fcaff */
[C---:B------:R-:W-:Y:S02]  /*00d0*/  IMAD R2, R0.reuse, R5, 0x80 ;  /* 0x0000008000027424 */ /* 0x040fe400078e0205 */
[----:B------:R-:W-:-:S03]  /*00e0*/  IMAD R7, R0, -0x300, R9 ;  /* 0xfffffd0000077824 */ /* 0x000fc600078e0209 */
[----:B------:R-:W-:-:S04]  /*00f0*/  VIMNMX R4, R2, 0x8, PT ;  /* 0x0000000802047848 */ /* 0x000fc80003fe0100 */
[-C--:B------:R-:W-:Y:S02]  /*0100*/  IABS R11, R4.reuse ;  /* 0x00000004000b7213 */ /* 0x080fe40000000000 */
[----:B------:R-:W-:Y:S02]  /*0110*/  IABS R8, R4 ;  /* 0x0000000400087213 */ /* 0x000fe40000000000 */
[----:B------:R-:W1:Y:S08]  /*0120*/  I2F.RP R5, R11 ;  /* 0x0000000b00057306 */ /* 0x000e700000209400 */
[----:B-1----:R-:W1:Y:S02]  /*0130*/  MUFU.RCP R5, R5 ;  /* 0x0000000500057308 */ /* 0x002e640000001000 */
[----:B-1----:R-:W-:Y:S01]  /*0140*/  VIADD R2, R5, 0xffffffe ;  /* 0x0ffffffe05027836 */ /* 0x002fe20000000000 */
[----:B------:R-:W-:-:S02]  /*0150*/  IABS R5, R7 ;  /* 0x0000000700057213 */ /* 0x000fc40000000000 */
[----:B------:R-:W-:-:S03]  /*0160*/  LOP3.LUT R7, R7, R4, RZ, 0x3c, !PT ;  /* 0x0000000407077212 */ /* 0x000fc600078e3cff */
[----:B------:R1:W2:Y:S01]  /*0170*/  F2I.FTZ.U32.TRUNC.NTZ R3, R2 ;  /* 0x0000000200037305 */ /* 0x0002a2000021f000 */
[----:B------:R-:W-:Y:S01]  /*0180*/  ISETP.GE.AND P2, PT, R7, RZ, PT ;  /* 0x000000ff0700720c */ /* 0x000fe20003f46270 */
[----:B-1----:R-:W-:Y:S02]  /*0190*/  IMAD.MOV.U32 R2, RZ, RZ, RZ ;  /* 0x000000ffff027224 */ /* 0x002fe400078e00ff */
[----:B--2---:R-:W-:-:S04]  /*01a0*/  IMAD.MOV R6, RZ, RZ, -R3 ;  /* 0x000000ffff067224 */ /* 0x004fc800078e0a03 */
[----:B------:R-:W-:Y:S01]  /*01b0*/  IMAD R13, R6, R11, RZ ;  /* 0x0000000b060d7224 */ /* 0x000fe200078e02ff */
[----:B------:R-:W-:-:S03]  /*01c0*/  IABS R6, R9 ;  /* 0x0000000900067213 */ /* 0x000fc60000000000 */
[----:B------:R-:W-:-:S04]  /*01d0*/  IMAD.HI.U32 R3, R3, R13, R2 ;  /* 0x0000000d03037227 */ /* 0x000fc800078e0002 */
[----:B------:R-:W-:Y:S02]  /*01e0*/  IMAD.MOV R13, RZ, RZ, -R8 ;  /* 0x000000ffff0d7224 */ /* 0x000fe400078e0a08 */
[----:B------:R-:W-:Y:S02]  /*01f0*/  IMAD.MOV.U32 R8, RZ, RZ, R5 ;  /* 0x000000ffff087224 */ /* 0x000fe400078e0005 */
[----:B------:R-:W-:-:S04]  /*0200*/  IMAD.HI.U32 R2, R3, R6, RZ ;  /* 0x0000000603027227 */ /* 0x000fc800078e00ff */
[----:B------:R-:W-:Y:S02]  /*0210*/  IMAD.HI.U32 R5, R3, R8, RZ ;  /* 0x0000000803057227 */ /* 0x000fe400078e00ff */
[----:B------:R-:W1:Y:S02]  /*0220*/  S2R R3, SR_TID.X ;  /* 0x0000000000037919 */ /* 0x000e640000002100 */
[-C--:B------:R-:W-:Y:S02]  /*0230*/  IMAD R2, R2, R13.reuse, R6 ;  /* 0x0000000d02027224 */ /* 0x080fe400078e0206 */
[----:B------:R-:W-:-:S03]  /*0240*/  IMAD R6, R5, R13, R8 ;  /* 0x0000000d05067224 */ /* 0x000fc600078e0208 */
[C---:B------:R-:W-:Y:S02]  /*0250*/  ISETP.GT.U32.AND P1, PT, R11.reuse, R2, PT ;  /* 0x000000020b00720c */ /* 0x040fe40003f24070 */
[----:B------:R-:W-:-:S11]  /*0260*/  ISETP.GT.U32.AND P0, PT, R11, R6, PT ;  /* 0x000000060b00720c */ /* 0x000fd60003f04070 */
[--C-:B------:R-:W-:Y:S01]  /*0270*/  @!P1 IMAD.IADD R2, R2, 0x1, -R11.reuse ;  /* 0x0000000102029824 */ /* 0x100fe200078e0a0b */
[----:B------:R-:W-:Y:S01]  /*0280*/  ISETP.GE.AND P1, PT, R9, RZ, PT ;  /* 0x000000ff0900720c */ /* 0x000fe20003f26270 */
[----:B------:R-:W-:Y:S02]  /*0290*/  @!P0 IMAD.IADD R6, R6, 0x1, -R11 ;  /* 0x0000000106068824 */ /* 0x000fe400078e0a0b */
[----:B------:R-:W-:Y:S01]  /*02a0*/  @!P0 VIADD R5, R5, 0x1 ;  /* 0x0000000105058836 */ /* 0x000fe20000000000 */
[----:B------:R-:W-:Y:S02]  /*02b0*/  ISETP.GT.U32.AND P4, PT, R11, R2, PT ;  /* 0x000000020b00720c */ /* 0x000fe40003f84070 */
[----:B------:R-:W-:Y:S02]  /*02c0*/  ISETP.GE.U32.AND P3, PT, R6, R11, PT ;  /* 0x0000000b0600720c */ /* 0x000fe40003f66070 */
[----:B------:R-:W-:Y:S02]  /*02d0*/  ISETP.NE.AND P0, PT, R4, RZ, PT ;  /* 0x000000ff0400720c */ /* 0x000fe40003f05270 */
[--C-:B-1----:R-:W-:Y:S01]  /*02e0*/  SHF.R.U32.HI R9, RZ, 0x1, R3.reuse ;  /* 0x00000001ff097819 */ /* 0x102fe20000011603 */
[C---:B------:R-:W-:Y:S01]  /*02f0*/  IMAD.SHL.U32 R8, R3.reuse, 0x8, RZ ;  /* 0x0000000803087824 */ /* 0x040fe200078e00ff */
[----:B------:R-:W-:Y:S01]  /*0300*/  SHF.R.U32.HI R15, RZ, 0x4, R3 ;  /* 0x00000004ff0f7819 */ /* 0x000fe20000011603 */
[----:B------:R-:W-:Y:S01]  /*0310*/  IMAD.SHL.U32 R14, R3, 0x10, RZ ;  /* 0x00000010030e7824 */ /* 0x000fe200078e00ff */
[----:B------:R-:W-:-:S03]  /*0320*/  SGXT.U32 R9, R9, 0x5 ;  /* 0x000000050909781a */ /* 0x000fc60000000000 */
[----:B------:R-:W-:Y:S02]  /*0330*/  @!P4 IMAD.IADD R2, R2, 0x1, -R11 ;  /* 0x000000010202c824 */ /* 0x000fe400078e0a0b */
[----:B------:R-:W-:Y:S02]  /*0340*/  @P3 VIADD R5, R5, 0x1 ;  /* 0x0000000105053836 */ /* 0x000fe40000000000 */
[----:B------:R-:W-:Y:S02]  /*0350*/  @!P1 IMAD.MOV R2, RZ, RZ, -R2 ;  /* 0x000000ffff029224 */ /* 0x000fe400078e0a02 */
[----:B------:R-:W-:Y:S01]  /*0360*/  IMAD.MOV.U32 R6, RZ, RZ, R5 ;  /* 0x000000ffff067224 */ /* 0x000fe200078e0005 */
[----:B------:R-:W-:-:S03]  /*0370*/  LOP3.LUT R5, RZ, R4, RZ, 0x33, !PT ;  /* 0x00000004ff057212 */ /* 0x000fc600078e33ff */
[----:B------:R-:W-:Y:S01]  /*0380*/  @!P2 IMAD.MOV R6, RZ, RZ, -R6 ;  /* 0x000000ffff06a224 */ /* 0x000fe200078e0a06 */
[----:B------:R-:W-:-:S04]  /*0390*/  SEL R7, R5, R2, !P0 ;  /* 0x0000000205077207 */ /* 0x000fc80004000000 */
[----:B------:R-:W-:Y:S01]  /*03a0*/  SEL R5, R5, R6, !P0 ;  /* 0x0000000605057207 */ /* 0x000fe20004000000 */
[----:B------:R-:W-:-:S04]  /*03b0*/  IMAD R7, R0, 0x8, R7 ;  /* 0x0000000800077824 */ /* 0x000fc800078e0207 */
[----:B------:R-:W-:Y:S01]  /*03c0*/  IMAD.SHL.U32 R0, R5, 0x20, RZ ;  /* 0x0000002005007824 */ /* 0x000fe200078e00ff */
[----:B------:R-:W-:Y:S01]  /*03d0*/  SHF.R.S32.HI R11, RZ, 0x1a, R7 ;  /* 0x0000001aff0b7819 */ /* 0x000fe20000011407 */
[----:B------:R-:W-:Y:S02]  /*03e0*/  IMAD.SHL.U32 R2, R7, 0x20, RZ ;  /* 0x0000002007027824 */ /* 0x000fe400078e00ff */
[----:B------:R-:W1:Y:S01]  /*03f0*/  LDC.64 R6, c[0x0][0x210] ;  /* 0x00008400ff067b82 */ /* 0x000e620000000a00 */
[-C--:B------:R-:W-:Y:S02]  /*0400*/  LOP3.LUT R5, R0, R9.reuse, RZ, 0xfc, !PT ;  /* 0x0000000900057212 */ /* 0x080fe400078efcff */
[----:B------:R-:W-:Y:S02]  /*0410*/  SGXT R11, R11, 0x1 ;  /* 0x000000010b0b781a */ /* 0x000fe40000000200 */
[----:B------:R-:W-:Y:S01]  /*0420*/  LOP3.LUT R4, R2, R9, RZ, 0xfc, !PT ;  /* 0x0000000902047212 */ /* 0x000fe200078efcff */
[----:B------:R-:W-:-:S03]  /*0430*/  IMAD.HI R10, R5, 0x2aaaaaab, RZ ;  /* 0x2aaaaaab050a7827 */ /* 0x000fc600078e02ff */
[----:B------:R-:W-:Y:S02]  /*0440*/  LEA.HI R11, R11, R4, RZ, 0xc ;  /* 0x000000040b0b7211 */ /* 0x000fe400078f60ff */
[----:B------:R-:W-:Y:S02]  /*0450*/  SHF.R.U32.HI R13, RZ, 0x1f, R10 ;  /* 0x0000001fff0d7819 */ /* 0x000fe4000001160a */
[----:B------:R-:W-:Y:S02]  /*0460*/  LOP3.LUT R11, R11, 0x3ff000, RZ, 0xc0, !PT ;  /* 0x003ff0000b0b7812 */ /* 0x000fe400078ec0ff */
[----:B------:R-:W-:Y:S02]  /*0470*/  LEA.HI R12, R10, R13, RZ, 0x17 ;  /* 0x0000000d0a0c7211 */ /* 0x000fe400078fb8ff */
[----:B------:R-:W-:Y:S01]  /*0480*/  LOP3.LUT R10, R8, 0x8, RZ, 0xc0, !PT ;  /* 0x00000008080a7812 */ /* 0x000fe200078ec0ff */
[----:B------:R-:W-:Y:S01]  /*0490*/  IMAD.IADD R11, R4, 0x1, -R11 ;  /* 0x00000001040b7824 */ /* 0x000fe200078e0a0b */
[----:B------:R-:W-:Y:S01]  /*04a0*/  LOP3.LUT R8, R8, 0x8, R3, 0x48, !PT ;  /* 0x0000000808087812 */ /* 0x000fe200078e4803 */
[----:B------:R-:W-:Y:S01]  /*04b0*/  IMAD R13, R12, -0xc00, R5 ;  /* 0xfffff4000c0d7824 */ /* 0x000fe200078e0205 */
[----:B------:R-:W-:Y:S01]  /*04c0*/  SHF.R.U32.HI R12, RZ, 0x2, R3 ;  /* 0x00000002ff0c7819 */ /* 0x000fe20000011603 */
[----:B------:R-:W2:Y:S01]  /*04d0*/  LDC.64 R4, c[0x0][0x218] ;  /* 0x00008600ff047b82 */ /* 0x000ea20000000a00 */
[----:B------:R-:W-:-:S02]  /*04e0*/  IMAD R11, R11, 0xc00, R10 ;  /* 0x00000c000b0b7824 */ /* 0x000fc400078e020a */
[----:B------:R-:W-:Y:S01]  /*04f0*/  IMAD R13, R13, 0xc00, R10 ;  /* 0x00000c000d0d7824 */ /* 0x000fe200078e020a */
[----:B------:R-:W-:Y:S01]  /*0500*/  SHF.R.U32.HI R10, RZ, 0x3, R3 ;  /* 0x00000003ff0a7819 */ /* 0x000fe20000011603 */
[----:B-1----:R-:W-:Y:S01]  /*0510*/  IMAD.WIDE R6, R11, 0x2, R6 ;  /* 0x000000020b067825 */ /* 0x002fe200078e0206 */
[----:B------:R-:W-:Y:S02]  /*0520*/  SHF.R.U32.HI R11, RZ, 0x4, R3 ;  /* 0x00000004ff0b7819 */ /* 0x000fe40000011603 */
[----:B------:R-:W-:Y:S01]  /*0530*/  SGXT.U32 R10, R10, 0x1 ;  /* 0x000000010a0a781a */ /* 0x000fe20000000000 */
[----:B------:R-:W-:Y:S01]  /*0540*/  IMAD R46, R9, 0x10, R8 ;  /* 0x00000010092e7824 */ /* 0x000fe200078e0208 */
[----:B------:R-:W-:Y:S01]  /*0550*/  SGXT.U32 R12, R12, 0x1 ;  /* 0x000000010c0c781a */ /* 0x000fe20000000000 */
[----:B------:R-:W-:Y:S01]  /*0560*/  IMAD.MOV.U32 R50, RZ, RZ, R6 ;  /* 0x000000ffff327224 */ /* 0x000fe200078e0006 */
[----:B------:R-:W-:Y:S01]  /*0570*/  SGXT.U32 R11, R11, 0x1 ;  /* 0x000000010b0b781a */ /* 0x000fe20000000000 */
[----:B------:R-:W-:Y:S01]  /*0580*/  IMAD.MOV.U32 R51, RZ, RZ, R7 ;  /* 0x000000ffff337224 */ /* 0x000fe200078e0007 */
[----:B------:R-:W-:-:S02]  /*0590*/  LOP3.LUT R3, R10, R12, RZ, 0x3c, !PT ;  /* 0x0000000c0a037212 */ /* 0x000fc400078e3cff */
[----:B------:R-:W-:Y:S02]  /*05a0*/  CS2R R6, SRZ ;  /* 0x0000000000067805 */ /* 0x000fe4000001ff00 */
[----:B------:R-:W-:Y:S02]  /*05b0*/  LOP3.LUT R15, R10, 0x2, R15, 0xf8, !PT ;  /* 0x000000020a0f7812 */ /* 0x000fe400078ef80f */
[----:B------:R-:W-:Y:S02]  /*05c0*/  CS2R R8, SRZ ;  /* 0x0000000000087805 */ /* 0x000fe4000001ff00 */
[C---:B------:R-:W-:Y:S01]  /*05d0*/  LOP3.LUT R12, R11.reuse, R12, RZ, 0x3c, !PT ;  /* 0x0000000c0b0c7212 */ /* 0x040fe200078e3cff */
[----:B------:R-:W-:Y:S01]  /*05e0*/  IMAD.SHL.U32 R11, R11, 0x80, RZ ;  /* 0x000000800b0b7824 */ /* 0x000fe200078e00ff */
[----:B------:R-:W-:Y:S01]  /*05f0*/  LOP3.LUT R10, R14, 0x70, RZ, 0xe2, !PT ;  /* 0x000000700e0a7812 */ /* 0x000fe200078ee2ff */
[----:B------:R-:W-:Y:S01]  /*0600*/  IMAD.SHL.U32 R15, R15, 0x80, RZ ;  /* 0x000000800f0f7824 */ /* 0x000fe200078e00ff */
[----:B------:R-:W-:Y:S01]  /*0610*/  LEA R46, R46, UR4, 0x1 ;  /* 0x000000042e2e7c11 */ /* 0x000fe2000f8e08ff */
[----:B------:R-:W-:-:S02]  /*0620*/  IMAD.SHL.U32 R12, R12, 0x8, RZ ;  /* 0x000000080c0c7824 */ /* 0x000fc400078e00ff */
[----:B------:R-:W-:Y:S02]  /*0630*/  IMAD.SHL.U32 R3, R3, 0x8, RZ ;  /* 0x0000000803037824 */ /* 0x000fe400078e00ff */
[----:B--2---:R-:W-:Y:S01]  /*0640*/  IMAD.WIDE R4, R13, 0x2, R4 ;  /* 0x000000020d047825 */ /* 0x004fe200078e0204 */
[----:B------:R-:W-:Y:S02]  /*0650*/  LOP3.LUT R45, R10, R15, R12, 0xfe, !PT ;  /* 0x0000000f0a2d7212 */ /* 0x000fe400078efe0c */
[----:B------:R-:W-:Y:S02]  /*0660*/  CS2R R12, SRZ ;  /* 0x00000000000c7805 */ /* 0x000fe4000001ff00 */
[----:B------:R-:W-:Y:S01]  /*0670*/  LOP3.LUT R44, R10, R3, R11, 0xfe, !PT ;  /* 0x000000030a2c7212 */ /* 0x000fe200078efe0b */
[----:B------:R-:W-:Y:S01]  /*0680*/  IMAD.MOV.U32 R48, RZ, RZ, R4 ;  /* 0x000000ffff307224 */ /* 0x000fe200078e0004 */
[----:B------:R-:W-:Y:S01]  /*0690*/  CS2R R10, SRZ ;  /* 0x00000000000a7805 */ /* 0x000fe2000001ff00 */
[----:B------:R-:W-:Y:S01]  /*06a0*/  IMAD.MOV.U32 R49, RZ, RZ, R5 ;  /* 0x000000ffff317224 */ /* 0x000fe200078e0005 */
[----:B------:R-:W-:Y:S01]  /*06b0*/  CS2R R4, SRZ ;  /* 0x0000000000047805 */ /* 0x000fe2000001ff00 */
[----:B------:R-:W-:Y:S01]  /*06c0*/  IMAD.MOV.U32 R3, RZ, RZ, -0x10 ;  /* 0xfffffff0ff037424 */ /* 0x000fe200078e00ff */
[----:B------:R-:W-:-:S02]  /*06d0*/  CS2R R14, SRZ ;  /* 0x00000000000e7805 */ /* 0x000fc4000001ff00 */
[----:B------:R-:W-:Y:S02]  /*06e0*/  LEA R44, R44, UR5, 0x1 ;  /* 0x000000052c2c7c11 */ /* 0x000fe4000f8e08ff */
[----:B------:R-:W-:-:S07]  /*06f0*/  LEA R45, R45, UR4, 0x1 ;  /* 0x000000042d2d7c11 */ /* 0x000fce000f8e08ff */
.L_x_0:
[----:B------:R-:W2:Y:S01]  /*0700*/  LDG.E.128 R36, desc[UR6][R50.64] ;  /* 0x0000000632247981 */ /* 0x000ea2000c1e1d00 */
[----:B------:R-:W-:Y:S06]  /*0710*/  BAR.SYNC.DEFER_BLOCKING 0x0 ;  /* 0x0000000000007b1d */ /* 0x000fec0000010000 */
[----:B------:R-:W3:Y:S04]  /*0720*/  LDG.E.128 R16, desc[UR6][R48.64] ;  /* 0x0000000630107981 */ /* 0x000ee8000c1e1d00 */
[----:B--2---:R-:W-:Y:S04]  /*0730*/  STS.128 [R46], R36 ;  /* 0x000000242e007388 */ /* 0x004fe80000000c00 */
[----:B---3--:R-:W-:Y:S01]  /*0740*/  STS.128 [R46+0x400], R16 ;  /* 0x000400102e007388 */ /* 0x008fe20000000c00 */
[----:B------:R-:W-:Y:S06]  /*0750*/  BAR.SYNC.DEFER_BLOCKING 0x0 ;  /* 0x0000000000007b1d */ /* 0x000fec0000010000 */
[----:B------:R-:W2:Y:S04]  /*0760*/  LDG.E.128 R28, desc[UR6][R50.64+0x20] ;  /* 0x00002006321c7981 */ /* 0x000ea8000c1e1d00 */
[----:B------:R-:W-:Y:S04]  /*0770*/  LDSM.16.M88.4 R16, [R45] ;  /* 0x000000002d10783b */ /* 0x000fe80000000200 */
[----:B------:R-:W1:Y:S04]  /*0780*/  LDSM.16.M88.4 R24, [R44] ;  /* 0x000000002c18783b */ /* 0x000e680000000200 */
[----:B------:R-:W3:Y:S01]  /*0790*/  LDSM.16.M88.4 R20, [R44+0x200] ;  /* 0x000200002c14783b */ /* 0x000ee20000000200 */
[----:B------:R-:W-:Y:S06]  /*07a0*/  BAR.SYNC.DEFER_BLOCKING 0x0 ;  /* 0x0000000000007b1d */ /* 0x000fec0000010000 */
[----:B------:R-:W4:Y:S01]  /*07b0*/  LDG.E.128 R40, desc[UR6][R48.64+0x20] ;  /* 0x0000200630287981 */ /* 0x000f22000c1e1d00 */
[----:B-1----:R-:W-:Y:S06]  /*07c0*/  HMMA.16816.F32.BF16 R32, R16, R24, R32 ;  /* 0x000000181020723c */ /* 0x002fec0000041820 */
[----:B------:R-:W-:Y:S06]  /*07d0*/  HMMA.16816.F32.BF16 R4, R16, R26, R4 ;  /* 0x0000001a1004723c */ /* 0x000fec0000041804 */
[----:B---3--:R-:W-:Y:S06]  /*07e0*/  HMMA.16816.F32.BF16 R8, R16, R20, R8 ;  /* 0x000000141008723c */ /* 0x008fec0000041808 */
[----:B------:R-:W-:Y:S01]  /*07f0*/  HMMA.16816.F32.BF16 R12, R16, R22, R12 ;  /* 0x00000016100c723c */ /* 0x000fe2000004180c */
[----:B--2---:R-:W-:Y:S04]  /*0800*/  STS.128 [R46], R28 ;  /* 0x0000001c2e007388 */ /* 0x004fe80000000c00 */
[----:B----4-:R1:W-:Y:S01]  /*0810*/  STS.128 [R46+0x400], R40 ;  /* 0x000400282e007388 */ /* 0x0103e20000000c00 */
[----:B------:R-:W-:Y:S06]  /*0820*/  BAR.SYNC.DEFER_BLOCKING 0x0 ;  /* 0x0000000000007b1d */ /* 0x000fec0000010000 */
[----:B------:R-:W2:Y:S04]  /*0830*/  LDG.E.128 R36, desc[UR6][R50.64+0x40] ;  /* 0x0000400632247981 */ /* 0x000ea8000c1e1d00 */
[----:B------:R-:W-:Y:S04]  /*0840*/  LDSM.16.M88.4 R16, [R45] ;  /* 0x000000002d10783b */ /* 0x000fe80000000200 */
[----:B------:R-:W3:Y:S04]  /*0850*/  LDSM.16.M88.4 R24, [R44] ;  /* 0x000000002c18783b */ /* 0x000ee80000000200 */
[----:B------:R-:W4:Y:S01]  /*0860*/  LDSM.16.M88.4 R20, [R44+0x200] ;  /* 0x000200002c14783b */ /* 0x000f220000000200 */
[----:B------:R-:W-:Y:S06]  /*0870*/  BAR.SYNC.DEFER_BLOCKING 0x0 ;  /* 0x0000000000007b1d */ /* 0x000fec0000010000 */
[----:B-1----:R-:W5:Y:S01]  /*0880*/  LDG.E.128 R40, desc[UR6][R48.64+0x40] ;  /* 0x0000400630287981 */ /* 0x002f62000c1e1d00 */
[----:B---3--:R-:W-:Y:S06]  /*0890*/  HMMA.16816.F32.BF16 R32, R16, R24, R32 ;  /* 0x000000181020723c */ /* 0x008fec0000041820 */
[----:B------:R-:W-:Y:S06]  /*08a0*/  HMMA.16816.F32.BF16 R4, R16, R26, R4 ;  /* 0x0000001a1004723c */ /* 0x000fec0000041804 */
[----:B----4-:R-:W-:Y:S06]  /*08b0*/  HMMA.16816.F32.BF16 R8, R16, R20, R8 ;  /* 0x000000141008723c */ /* 0x010fec0000041808 */
[----:B------:R-:W-:Y:S01]  /*08c0*/  HMMA.16816.F32.BF16 R12, R16, R22, R12 ;  /* 0x00000016100c723c */ /* 0x000fe2000004180c */
[----:B--2---:R-:W-:Y:S04]  /*08d0*/  STS.128 [R46], R36 ;  /* 0x000000242e007388 */ /* 0x004fe80000000c00 */
[----:B-----5:R1:W-:Y:S01]  /*08e0*/  STS.128 [R46+0x400], R40 ;  /* 0x000400282e007388 */ /* 0x0203e20000000c00 */
        /* <DEDUP_REMOVED lines=89> */
[----:B--2---:R1:W-:Y:S04]  /*0e80*/  STS.128 [R46], R28 ;  /* 0x0000001c2e007388 */ /* 0x0043e80000000c00 */
[----:B-----5:R-:W-:Y:S01]  /*0e90*/  STS.128 [R46+0x400], R40 ;  /* 0x000400282e007388 */ /* 0x020fe20000000c00 */
        /* <DEDUP_REMOVED lines=12> */
[----:B-----5:R-:W-:Y:S01]  /*0f60*/  STS.128 [R46+0x400], R28 ;  /* 0x0004001c2e007388 */ /* 0x020fe20000000c00 */
[----:B------:R-:W-:Y:S06]  /*0f70*/  BAR.SYNC.DEFER_BLOCKING 0x0 ;  /* 0x0000000000007b1d */ /* 0x000fec0000010000 */
[----:B------:R-:W-:Y:S04]  /*0f80*/  LDSM.16.M88.4 R12, [R45] ;  /* 0x000000002d0c783b */ /* 0x000fe80000000200 */
[----:B------:R-:W1:Y:S04]  /*0f90*/  LDSM.16.M88.4 R40, [R44] ;  /* 0x000000002c28783b */ /* 0x000e680000000200 */
[----:B------:R-:W2:Y:S04]  /*0fa0*/  LDSM.16.M88.4 R36, [R44+0x200] ;  /* 0x000200002c24783b */ /* 0x000ea80000000200 */
[----:B------:R3:W4:Y:S01]  /*0fb0*/  LDG.E.128 R20, desc[UR6][R50.64+0x160] ;  /* 0x0001600632147981 */ /* 0x000722000c1e1d00 */
[----:B------:R-:W-:Y:S06]  /*0fc0*/  BAR.SYNC.DEFER_BLOCKING 0x0 ;  /* 0x0000000000007b1d */ /* 0x000fec0000010000 */
[----:B------:R5:W4:Y:S01]  /*0fd0*/  LDG.E.128 R24, desc[UR6][R48.64+0x160] ;  /* 0x0001600630187981 */ /* 0x000b22000c1e1d00 */
[----:B-1----:R-:W-:Y:S06]  /*0fe0*/  HMMA.16816.F32.BF16 R32, R12, R40, R32 ;  /* 0x000000280c20723c */ /* 0x002fec0000041820 */
[----:B------:R-:W-:Y:S06]  /*0ff0*/  HMMA.16816.F32.BF16 R4, R12, R42, R4 ;  /* 0x0000002a0c04723c */ /* 0x000fec0000041804 */
[----:B--2---:R-:W-:Y:S06]  /*1000*/  HMMA.16816.F32.BF16 R8, R12, R36, R8 ;  /* 0x000000240c08723c */ /* 0x004fec0000041808 */
[----:B------:R-:W-:Y:S01]  /*1010*/  HMMA.16816.F32.BF16 R12, R12, R38, R16 ;  /* 0x000000260c0c723c */ /* 0x000fe20000041810 */
[----:B------:R-:W-:-:S05]  /*1020*/  VIADD R3, R3, 0xc0 ;  /* 0x000000c003037836 */ /* 0x000fca0000000000 */
[----:B------:R-:W-:Y:S02]  /*1030*/  ISETP.GE.U32.AND P0, PT, R3, 0xbf0, PT ;  /* 0x00000bf00300780c */ /* 0x000fe40003f06070 */
[----:B---3--:R-:W-:Y:S02]  /*1040*/  IADD3 R50, P1, R50, 0x180, RZ ;  /* 0x0000018032327810 */ /* 0x008fe40007f3e0ff */
[----:B-----5:R-:W-:-:S03]  /*1050*/  IADD3 R48, P2, R48, 0x180, RZ ;  /* 0x0000018030307810 */ /* 0x020fc60007f5e0ff */
[----:B------:R-:W-:Y:S02]  /*1060*/  IMAD.X R51, RZ, RZ, R51, P1 ;  /* 0x000000ffff337224 */ /* 0x000fe400008e0633 */
[----:B------:R-:W-:Y:S01]  /*1070*/  IMAD.X R49, RZ, RZ, R49, P2 ;  /* 0x000000ffff317224 */ /* 0x000fe200010e0631 */
[----:B----4-:R-:W-:Y:S04]  /*1080*/  STS.128 [R46], R20 ;  /* 0x000000142e007388 */ /* 0x010fe80000000c00 */
[----:B------:R-:W-:Y:S01]  /*1090*/  STS.128 [R46+0x400], R24 ;  /* 0x000400182e007388 */ /* 0x000fe20000000c00 */
[----:B------:R-:W-:Y:S06]  /*10a0*/  BAR.SYNC.DEFER_BLOCKING 0x0 ;  /* 0x0000000000007b1d */ /* 0x000fec0000010000 */
[----:B------:R-:W-:Y:S04]  /*10b0*/  LDSM.16.M88.4 R16, [R45] ;  /* 0x000000002d10783b */ /* 0x000fe80000000200 */
[----:B------:R-:W1:Y:S04]  /*10c0*/  LDSM.16.M88.4 R36, [R44] ;  /* 0x000000002c24783b */ /* 0x000e680000000200 */
[----:B------:R-:W2:Y:S01]  /*10d0*/  LDSM.16.M88.4 R28, [R44+0x200] ;  /* 0x000200002c1c783b */ /* 0x000ea20000000200 */
[----:B-1----:R-:W-:Y:S06]  /*10e0*/  HMMA.16816.F32.BF16 R32, R16, R36, R32 ;  /* 0x000000241020723c */ /* 0x002fec0000041820 */
[----:B------:R-:W-:Y:S06]  /*10f0*/  HMMA.16816.F32.BF16 R4, R16, R38, R4 ;  /* 0x000000261004723c */ /* 0x000fec0000041804 */
[----:B--2---:R-:W-:Y:S06]  /*1100*/  HMMA.16816.F32.BF16 R8, R16, R28, R8 ;  /* 0x0000001c1008723c */ /* 0x004fec0000041808 */
[----:B------:R-:W-:Y:S01]  /*1110*/  HMMA.16816.F32.BF16 R12, R16, R30, R12 ;  /* 0x0000001e100c723c */ /* 0x000fe2000004180c */
[----:B------:R-:W-:-:S08]  /*1120*/  NOP ;  /* 0x0000000000007918 */ /* 0x000fd00000000000 */
[----:B------:R-:W-:-:S15]  /*1130*/  @!P0 BRA `(.L_x_0) ;  /* 0xfffffff400708947 */ /* 0x000fde000383ffff */
[----:B------:R-:W1:Y:S01]  /*1140*/  S2R R3, SR_TID.X ;  /* 0x0000000000037919 */ /* 0x000e620000002100 */
[----:B------:R-:W2:Y:S01]  /*1150*/  S2UR UR4, SR_CgaCtaId ;  /* 0x00000000000479c3 */ /* 0x000ea20000008800 */
[----:B------:R-:W-:Y:S01]  /*1160*/  UMOV UR5, 0x400 ;  /* 0x0000040000057882 */ /* 0x000fe20000000000 */
[----:B------:R-:W-:-:S06]  /*1170*/  F2FP.BF16.F32.PACK_AB R21, R5, R4 ;  /* 0x000000040515723e */ /* 0x000fcc00000010ff */
[----:B------:R-:W-:Y:S01]  /*1180*/  BAR.SYNC.DEFER_BLOCKING 0x0 ;  /* 0x0000000000007b1d */ /* 0x000fe20000010000 */
[----:B------:R-:W-:Y:S02]  /*1190*/  F2FP.BF16.F32.PACK_AB R11, R11, R10 ;  /* 0x0000000a0b0b723e */ /* 0x000fe400000010ff */
[----:B------:R-:W-:Y:S02]  /*11a0*/  F2FP.BF16.F32.PACK_AB R33, R33, R32 ;  /* 0x000000202121723e */ /* 0x000fe400000010ff */
[----:B------:R-:W-:Y:S02]  /*11b0*/  F2FP.BF16.F32.PACK_AB R35, R35, R34 ;  /* 0x000000222323723e */ /* 0x000fe400000010ff */
[----:B------:R-:W-:Y:S02]  /*11c0*/  F2FP.BF16.F32.PACK_AB R13, R13, R12 ;  /* 0x0000000c0d0d723e */ /* 0x000fe400000010ff */
[----:B------:R-:W-:Y:S01]  /*11d0*/  F2FP.BF16.F32.PACK_AB R15, R15, R14 ;  /* 0x0000000e0f0f723e */ /* 0x000fe200000010ff */
[----:B--2---:R-:W-:Y:S01]  /*11e0*/  UPRMT UR4, UR4, 0x654, UR5 ;  /* 0x0000065404047896 */ /* 0x004fe20008000005 */
[----:B-1----:R-:W-:-:S02]  /*11f0*/  SHF.R.U32.HI R16, RZ, 0x5, R3 ;  /* 0x00000005ff107819 */ /* 0x002fc40000011603 */
[C---:B------:R-:W-:Y:S02]  /*1200*/  LOP3.LUT R17, R3.reuse, 0x1f, RZ, 0xc0, !PT ;  /* 0x0000001f03117812 */ /* 0x040fe400078ec0ff */
[----:B------:R-:W-:Y:S02]  /*1210*/  LOP3.LUT R16, R16, 0x1, RZ, 0xc0, !PT ;  /* 0x0000000110107812 */ /* 0x000fe400078ec0ff */
[----:B------:R-:W-:Y:S02]  /*1220*/  SHF.R.U32.HI R17, RZ, 0x2, R17 ;  /* 0x00000002ff117819 */ /* 0x000fe40000011611 */
[----:B------:R-:W-:Y:S02]  /*1230*/  LOP3.LUT R18, R3, 0x3, RZ, 0xc0, !PT ;  /* 0x0000000303127812 */ /* 0x000fe400078ec0ff */
[----:B------:R-:W-:Y:S01]  /*1240*/  SHF.R.U32.HI R14, RZ, 0x2, R3 ;  /* 0x00000002ff0e7819 */ /* 0x000fe20000011603 */
[C-C-:B------:R-:W-:Y:S02]  /*1250*/  IMAD R19, R16.reuse, 0x10, R17.reuse ;  /* 0x0000001010137824 */ /* 0x140fe400078e0211 */
[----:B------:R-:W-:Y:S01]  /*1260*/  IMAD R5, R16, 0x8, R17 ;  /* 0x0000000810057824 */ /* 0x000fe200078e0211 */
[----:B------:R-:W-:Y:S01]  /*1270*/  F2FP.BF16.F32.PACK_AB R17, R9, R8 ;  /* 0x000000080911723e */ /* 0x000fe200000010ff */
[--C-:B------:R-:W-:Y:S01]  /*1280*/  IMAD R4, R19, 0x14, R18.reuse ;  /* 0x0000001413047824 */ /* 0x100fe200078e0212 */
[----:B------:R-:W-:Y:S01]  /*1290*/  F2FP.BF16.F32.PACK_AB R19, R7, R6 ;  /* 0x000000060713723e */ /* 0x000fe200000010ff */
[----:B------:R-:W1:Y:S03]  /*12a0*/  LDC.64 R8, c[0x0][0x220] ;  /* 0x00008800ff087b82 */ /* 0x000e660000000a00 */
[----:B------:R-:W-:Y:S01]  /*12b0*/  LEA R10, R4, UR4, 0x2 ;  /* 0x00000004040a7c11 */ /* 0x000fe2000f8e10ff */
[----:B------:R-:W-:-:S04]  /*12c0*/  IMAD R4, R5, 0x5, R18 ;  /* 0x0000000505047824 */ /* 0x000fc800078e0212 */
[----:B------:R-:W-:Y:S01]  /*12d0*/  STS [R10], R33 ;  /* 0x000000210a007388 */ /* 0x000fe20000000800 */
[----:B------:R-:W-:-:S03]  /*12e0*/  IMAD.SHL.U32 R4, R4, 0x8, RZ ;  /* 0x0000000804047824 */ /* 0x000fc600078e00ff */
[----:B------:R-:W-:Y:S02]  /*12f0*/  STS [R10+0x280], R35 ;  /* 0x000280230a007388 */ /* 0x000fe40000000800 */
[----:B------:R-:W-:Y:S02]  /*1300*/  LEA R12, R4, UR4, 0x1 ;  /* 0x00000004040c7c11 */ /* 0x000fe4000f8e08ff */
[----:B------:R2:W-:Y:S04]  /*1310*/  STS [R10+0x10], R21 ;  /* 0x000010150a007388 */ /* 0x0005e80000000800 */
[----:B------:R-:W-:Y:S04]  /*1320*/  STS [R10+0x290], R19 ;  /* 0x000290130a007388 */ /* 0x000fe80000000800 */
[----:B------:R-:W-:Y:S01]  /*1330*/  STS [R10+0x20], R17 ;  /* 0x000020110a007388 */ /* 0x000fe20000000800 */
[----:B--2---:R-:W-:Y:S01]  /*1340*/  IMAD.SHL.U32 R21, R3, 0x8, RZ ;  /* 0x0000000803157824 */ /* 0x004fe200078e00ff */
[----:B------:R-:W-:-:S02]  /*1350*/  SGXT.U32 R3, R14, 0x4 ;  /* 0x000000040e03781a */ /* 0x000fc40000000000 */
[----:B------:R2:W-:Y:S02]  /*1360*/  STS [R10+0x2a0], R11 ;  /* 0x0002a00b0a007388 */ /* 0x0005e40000000800 */
[----:B------:R-:W-:Y:S02]  /*1370*/  LOP3.LUT R0, R0, 0x18, R21, 0xf8, !PT ;  /* 0x0000001800007812 */ /* 0x000fe400078ef815 */
[----:B------:R-:W-:Y:S01]  /*1380*/  STS [R10+0x30], R13 ;  /* 0x0000300d0a007388 */ /* 0x000fe20000000800 */
[----:B------:R-:W-:Y:S02]  /*1390*/  LOP3.LUT R3, R3, R2, RZ, 0xfc, !PT ;  /* 0x0000000203037212 */ /* 0x000fe400078efcff */
[----:B------:R-:W-:Y:S01]  /*13a0*/  ISETP.GE.AND P0, PT, R0, 0xc00, PT ;  /* 0x00000c000000780c */ /* 0x000fe20003f06270 */
[----:B------:R-:W-:Y:S01]  /*13b0*/  STS [R10+0x2b0], R15 ;  /* 0x0002b00f0a007388 */ /* 0x000fe20000000800 */
[C---:B------:R-:W-:Y:S01]  /*13c0*/  LOP3.LUT R2, R3.reuse, 0x10, RZ, 0xfc, !PT ;  /* 0x0000001003027812 */ /* 0x040fe200078efcff */
[C---:B--2---:R-:W-:Y:S01]  /*13d0*/  IMAD R11, R3.reuse, 0xc00, R0 ;  /* 0x00000c00030b7824 */ /* 0x044fe200078e0200 */
[----:B------:R-:W-:Y:S01]  /*13e0*/  BAR.SYNC.DEFER_BLOCKING 0x0 ;  /* 0x0000000000007b1d */ /* 0x000fe20000010000 */
[----:B------:R-:W-:-:S02]  /*13f0*/  ISETP.LT.AND P1, PT, R3, 0x1000, !P0 ;  /* 0x000010000300780c */ /* 0x000fc40004721270 */
[----:B------:R-:W-:Y:S01]  /*1400*/  ISETP.LT.AND P0, PT, R2, 0x1000, !P0 ;  /* 0x000010000200780c */ /* 0x000fe20004701270 */
[----:B-1----:R-:W-:Y:S02]  /*1410*/  IMAD.WIDE R2, R11, 0x2, R8 ;  /* 0x000000020b027825 */ /* 0x002fe400078e0208 */
[----:B------:R-:W1:Y:S08]  /*1420*/  LDS.128 R4, [R12] ;  /* 0x000000000c047984 */ /* 0x000e700000000c00 */
[----:B-1----:R1:W-:Y:S02]  /*1430*/  @P1 STG.E.128 desc[UR6][R2.64], R4 ;  /* 0x0000000402001986 */ /* 0x0023e4000c101d06 */
[----:B------:R-:W-:Y:S05]  /*1440*/  @!P0 EXIT ;  /* 0x000000000000894d */ /* 0x000fea0003800000 */
[----:B------:R-:W0:Y:S01]  /*1450*/  LDS.128 R12, [R12+0x500] ;  /* 0x000500000c0c7984 */ /* 0x000e220000000c00 */
[----:B------:R-:W-:-:S04]  /*1460*/  VIADD R11, R11, 0xc000 ;  /* 0x0000c0000b0b7836 */ /* 0x000fc80000000000 */
[----:B------:R-:W-:-:S05]  /*1470*/  IMAD.WIDE R8, R11, 0x2, R8 ;  /* 0x000000020b087825 */ /* 0x000fca00078e0208 */
[----:B0-----:R-:W-:Y:S01]  /*1480*/  STG.E.128 desc[UR6][R8.64], R12 ;  /* 0x0000000c08007986 */ /* 0x001fe2000c101d06 */
[----:B------:R-:W-:Y:S05]  /*1490*/  EXIT ;  /* 0x000000000000794d */ /* 0x000fea0003800000 */
.L_x_1:
[----:B------:R-:W-:-:S00]  /*14a0*/  BRA `(.L_x_1) ;  /* 0xfffffffc00fc7947 */ /* 0x000fc0000383ffff */
[----:B------:R-:W-:-:S00]  /*14b0*/  NOP ;  /* 0x0000000000007918 */ /* 0x000fc00000000000 */
        /* <DEDUP_REMOVED lines=12> */
.L_x_2:


//--------------------- .nv.shared.triton_mm      --------------------------
	.section	.nv.shared.triton_mm,"aw",@nobits
	.sectionflags	@""
	.align	16
	.zero		1024


//--------------------- .nv.constant0.triton_mm   --------------------------
	.section	.nv.constant0.triton_mm,"a",@progbits
	.sectionflags	@""
	.align	4
.nv.constant0.triton_mm:
	.zero		552
